//
// Generated by NVIDIA NVVM Compiler
//
// Compiler Build ID: CL-36424714
// Cuda compilation tools, release 13.0, V13.0.88
// Based on NVVM 20.0.0
//

.version 9.0
.target sm_100
.address_size 64

	// .globl	_Z6reducePiS_
// _ZZ6reducePiS_E5sdata has been demoted

.visible .entry _Z6reducePiS_(
	.param .u64 .ptr .align 1 _Z6reducePiS__param_0,
	.param .u64 .ptr .align 1 _Z6reducePiS__param_1
)
{
	.reg .pred 	%p<5>;
	.reg .b32 	%r<18>;
	.reg .b64 	%rd<9>;
	// demoted variable
	.shared .align 4 .b8 _ZZ6reducePiS_E5sdata[16];
	ld.param.u64 	%rd2, [_Z6reducePiS__param_0];
	ld.param.u64 	%rd1, [_Z6reducePiS__param_1];
	cvta.to.global.u64 	%rd3, %rd2;
	mov.u32 	%r1, %tid.x;
	mov.u32 	%r2, %ctaid.x;
	mov.u32 	%r17, %ntid.x;
	mad.lo.s32 	%r7, %r2, %r17, %r1;
	mul.wide.u32 	%rd4, %r7, 4;
	add.s64 	%rd5, %rd3, %rd4;
	ld.global.u32 	%r8, [%rd5];
	shl.b32 	%r9, %r1, 2;
	mov.u32 	%r10, _ZZ6reducePiS_E5sdata;
	add.s32 	%r4, %r10, %r9;
	st.shared.u32 	[%r4], %r8;
	bar.sync 	0;
	setp.lt.u32 	%p1, %r17, 2;
	@%p1 bra 	$L__BB0_4;
$L__BB0_1:
	shr.u32 	%r6, %r17, 1;
	setp.ge.u32 	%p2, %r1, %r6;
	@%p2 bra 	$L__BB0_3;
	shl.b32 	%r11, %r6, 2;
	add.s32 	%r12, %r4, %r11;
	ld.shared.u32 	%r13, [%r12];
	ld.shared.u32 	%r14, [%r4];
	add.s32 	%r15, %r14, %r13;
	st.shared.u32 	[%r4], %r15;
$L__BB0_3:
	bar.sync 	0;
	setp.gt.u32 	%p3, %r17, 3;
	mov.u32 	%r17, %r6;
	@%p3 bra 	$L__BB0_1;
$L__BB0_4:
	setp.ne.s32 	%p4, %r1, 0;
	@%p4 bra 	$L__BB0_6;
	ld.shared.u32 	%r16, [_ZZ6reducePiS_E5sdata];
	cvta.to.global.u64 	%rd6, %rd1;
	mul.wide.u32 	%rd7, %r2, 4;
	add.s64 	%rd8, %rd6, %rd7;
	st.global.u32 	[%rd8], %r16;
$L__BB0_6:
	ret;

}


// ===== COMPILED SASS (sm_100) =====

	.target	sm_100

	.elftype	@"ET_EXEC"


//--------------------- .note.nv.tkinfo           --------------------------
	.section	.note.nv.tkinfo,"",@"SHT_NOTE"
	.sectionflags	@"SHF_NOTE_NV_TKINFO"
	.tkinfo
        /*0018*/ 	.word	0x00000002
        /*0030*/ 	.string	""
        /*0030*/ 	.string	"ptxas"
        /*0030*/ 	.string	"Cuda compilation tools, release 13.0, V13.0.88"
        /*0030*/ 	.string	"Build cuda_13.0.r13.0/compiler.36424714_0"
        /*0030*/ 	.string	"-arch sm_100 -m 64 "



//--------------------- .note.nv.cuinfo           --------------------------
	.section	.note.nv.cuinfo,"",@"SHT_NOTE"
	.sectionflags	@"SHF_NOTE_NV_CUINFO"
        /*0018*/ 	.short	0x0002
        /*001a*/ 	.short	0x0064
        /*001c*/ 	.short	0x0082
	.zero		2


//--------------------- .nv.info                  --------------------------
	.section	.nv.info,"",@"SHT_CUDA_INFO"
	.align	4


	//----- nvinfo : EIATTR_REGCOUNT
	.align		4
        /*0000*/ 	.byte	0x04, 0x2f
        /*0002*/ 	.short	(.L_1 - .L_0)
	.align		4
.L_0:
        /*0004*/ 	.word	index@(_Z6reducePiS_)
        /*0008*/ 	.word	0x0000000b


	//----- nvinfo : EIATTR_FRAME_SIZE
	.align		4
.L_1:
        /*000c*/ 	.byte	0x04, 0x11
        /*000e*/ 	.short	(.L_3 - .L_2)
	.align		4
.L_2:
        /*0010*/ 	.word	index@(_Z6reducePiS_)
        /*0014*/ 	.word	0x00000000


	//----- nvinfo : EIATTR_MIN_STACK_SIZE
	.align		4
.L_3:
        /*0018*/ 	.byte	0x04, 0x12
        /*001a*/ 	.short	(.L_5 - .L_4)
	.align		4
.L_4:
        /*001c*/ 	.word	index@(_Z6reducePiS_)
        /*0020*/ 	.word	0x00000000
.L_5:


//--------------------- .nv.compat                --------------------------
	.section	.nv.compat,"",@"SHT_CUDA_COMPAT_INFO"
	.align	4
        /*0000*/ 	.byte	0x02, 0x09, 0x00, 0x00, 0x02, 0x02, 0x01, 0x00, 0x02, 0x05, 0x05, 0x00, 0x03, 0x07, 0x01, 0x01
        /*0010*/ 	.byte	0x02, 0x03, 0x00, 0x00, 0x02, 0x06, 0x01, 0x00, 0x04, 0x0b, 0x08, 0x00, 0x09, 0x00, 0x00, 0x00
        /*0020*/ 	.byte	0x00, 0x00, 0x00, 0x00


//--------------------- .nv.info._Z6reducePiS_    --------------------------
	.section	.nv.info._Z6reducePiS_,"",@"SHT_CUDA_INFO"
	.sectionflags	@""
	.align	4


	//----- nvinfo : EIATTR_CUDA_API_VERSION
	.align		4
        /*0000*/ 	.byte	0x04, 0x37
        /*0002*/ 	.short	(.L_7 - .L_6)
.L_6:
        /*0004*/ 	.word	0x00000082


	//----- nvinfo : EIATTR_KPARAM_INFO
	.align		4
.L_7:
        /*0008*/ 	.byte	0x04, 0x17
        /*000a*/ 	.short	(.L_9 - .L_8)
.L_8:
        /*000c*/ 	.word	0x00000000
        /*0010*/ 	.short	0x0001
        /*0012*/ 	.short	0x0008
        /*0014*/ 	.byte	0x00, 0xf5, 0x21, 0x00


	//----- nvinfo : EIATTR_KPARAM_INFO
	.align		4
.L_9:
        /*0018*/ 	.byte	0x04, 0x17
        /*001a*/ 	.short	(.L_11 - .L_10)
.L_10:
        /*001c*/ 	.word	0x00000000
        /*0020*/ 	.short	0x0000
        /*0022*/ 	.short	0x0000
        /*0024*/ 	.byte	0x00, 0xf5, 0x21, 0x00


	//----- nvinfo : EIATTR_SPARSE_MMA_MASK
	.align		4
.L_11:
        /*0028*/ 	.byte	0x03, 0x50
        /*002a*/ 	.short	0x0000


	//----- nvinfo : EIATTR_MAXREG_COUNT
	.align		4
        /*002c*/ 	.byte	0x03, 0x1b
        /*002e*/ 	.short	0x00ff


	//----- nvinfo : EIATTR_NUM_BARRIERS
	.align		4
        /*0030*/ 	.byte	0x02, 0x4c
        /*0032*/ 	.byte	0x01
	.zero		1


	//----- nvinfo : EIATTR_MERCURY_ISA_VERSION
	.align		4
        /*0034*/ 	.byte	0x03, 0x5f
        /*0036*/ 	.short	0x0101


	//----- nvinfo : EIATTR_VRC_CTA_INIT_COUNT
	.align		4
        /*0038*/ 	.byte	0x02, 0x4a
	.zero		1
	.zero		1


	//----- nvinfo : EIATTR_EXIT_INSTR_OFFSETS
	.align		4
        /*003c*/ 	.byte	0x04, 0x1c
        /*003e*/ 	.short	(.L_13 - .L_12)


	//   ....[0]....
.L_12:
        /*0040*/ 	.word	0x000001e0


	//   ....[1]....
        /*0044*/ 	.word	0x00000260


	//----- nvinfo : EIATTR_CBANK_PARAM_SIZE
	.align		4
.L_13:
        /*0048*/ 	.byte	0x03, 0x19
        /*004a*/ 	.short	0x0010


	//----- nvinfo : EIATTR_PARAM_CBANK
	.align		4
        /*004c*/ 	.byte	0x04, 0x0a
        /*004e*/ 	.short	(.L_15 - .L_14)
	.align		4
.L_14:
        /*0050*/ 	.word	index@(.nv.constant0._Z6reducePiS_)
        /*0054*/ 	.short	0x0380
        /*0056*/ 	.short	0x0010


	//----- nvinfo : EIATTR_SW_WAR
	.align		4
.L_15:
        /*0058*/ 	.byte	0x04, 0x36
        /*005a*/ 	.short	(.L_17 - .L_16)
.L_16:
        /*005c*/ 	.word	0x00000008
.L_17:


//--------------------- .nv.callgraph             --------------------------
	.section	.nv.callgraph,"",@"SHT_CUDA_CALLGRAPH"
	.align	4
	.sectionentsize	8
	.align		4
        /*0000*/ 	.word	0x00000000
	.align		4
        /*0004*/ 	.word	0xffffffff
	.align		4
        /*0008*/ 	.word	0x00000000
	.align		4
        /*000c*/ 	.word	0xfffffffe
	.align		4
        /*0010*/ 	.word	0x00000000
	.align		4
        /*0014*/ 	.word	0xfffffffd
	.align		4
        /*0018*/ 	.word	0x00000000
	.align		4
        /*001c*/ 	.word	0xfffffffc


//--------------------- .text._Z6reducePiS_       --------------------------
	.section	.text._Z6reducePiS_,"ax",@progbits
	.align	128
        .global         _Z6reducePiS_
        .type           _Z6reducePiS_,@function
        .size           _Z6reducePiS_,(.L_x_3 - _Z6reducePiS_)
        .other          _Z6reducePiS_,@"STO_CUDA_ENTRY STV_DEFAULT"
_Z6reducePiS_:
.text._Z6reducePiS_:
[----:B------:R-:W-:Y:S01]  /*0000*/  LDC R1, c[0x0][0x37c] ;  /* 0x0000df00ff017b82 */ /* 0x000fe20000000800 */
[----:B------:R-:W0:Y:S07]  /*0010*/  S2R R6, SR_TID.X ;  /* 0x0000000000067919 */ /* 0x000e2e0000002100 */
[----:B------:R-:W1:Y:S01]  /*0020*/  LDC.64 R2, c[0x0][0x380] ;  /* 0x0000e000ff027b82 */ /* 0x000e620000000a00 */
[----:B------:R-:W0:Y:S01]  /*0030*/  LDCU UR8, c[0x0][0x360] ;  /* 0x00006c00ff0877ac */ /* 0x000e220008000800 */
[----:B------:R-:W0:Y:S01]  /*0040*/  S2R R7, SR_CTAID.X ;  /* 0x0000000000077919 */ /* 0x000e220000002500 */
[----:B------:R-:W2:Y:S01]  /*0050*/  LDCU.64 UR6, c[0x0][0x358] ;  /* 0x00006b00ff0677ac */ /* 0x000ea20008000a00 */
[----:B0-----:R-:W-:-:S04]  /*0060*/  IMAD R5, R7, UR8, R6 ;  /* 0x0000000807057c24 */ /* 0x001fc8000f8e0206 */
[----:B-1----:R-:W-:-:S06]  /*0070*/  IMAD.WIDE.U32 R2, R5, 0x4, R2 ;  /* 0x0000000405027825 */ /* 0x002fcc00078e0002 */
[----:B--2---:R-:W2:Y:S01]  /*0080*/  LDG.E R2, desc[UR6][R2.64] ;  /* 0x0000000602027981 */ /* 0x004ea2000c1e1900 */
[----:B------:R-:W0:Y:S01]  /*0090*/  S2UR UR5, SR_CgaCtaId ;  /* 0x00000000000579c3 */ /* 0x000e220000008800 */
[----:B------:R-:W-:Y:S01]  /*00a0*/  UMOV UR4, 0x400 ;  /* 0x0000040000047882 */ /* 0x000fe20000000000 */
[----:B------:R-:W-:Y:S01]  /*00b0*/  UISETP.GE.U32.AND UP0, UPT, UR8, 0x2, UPT ;  /* 0x000000020800788c */ /* 0x000fe2000bf06070 */
[----:B------:R-:W-:Y:S01]  /*00c0*/  ISETP.NE.AND P0, PT, R6, RZ, PT ;  /* 0x000000ff0600720c */ /* 0x000fe20003f05270 */
[----:B0-----:R-:W-:-:S06]  /*00d0*/  ULEA UR4, UR5, UR4, 0x18 ;  /* 0x0000000405047291 */ /* 0x001fcc000f8ec0ff */
[----:B------:R-:W-:-:S05]  /*00e0*/  LEA R5, R6, UR4, 0x2 ;  /* 0x0000000406057c11 */ /* 0x000fca000f8e10ff */
[----:B--2---:R0:W-:Y:S01]  /*00f0*/  STS [R5], R2 ;  /* 0x0000000205007388 */ /* 0x0041e20000000800 */
[----:B------:R-:W-:Y:S06]  /*0100*/  BAR.SYNC.DEFER_BLOCKING 0x0 ;  /* 0x0000000000007b1d */ /* 0x000fec0000010000 */
[----:B------:R-:W-:Y:S05]  /*0110*/  BRA.U !UP0, `(.L_x_0) ;  /* 0x0000000108307547 */ /* 0x000fea000b800000 */
[----:B------:R-:W-:-:S07]  /*0120*/  IMAD.U32 R0, RZ, RZ, UR8 ;  /* 0x00000008ff007e24 */ /* 0x000fce000f8e00ff */
.L_x_1:
[----:B------:R-:W-:-:S04]  /*0130*/  SHF.R.U32.HI R8, RZ, 0x1, R0 ;  /* 0x00000001ff087819 */ /* 0x000fc80000011600 */
[----:B------:R-:W-:-:S13]  /*0140*/  ISETP.GE.U32.AND P1, PT, R6, R8, PT ;  /* 0x000000080600720c */ /* 0x000fda0003f26070 */
[----:B0-----:R-:W-:Y:S01]  /*0150*/  @!P1 IMAD R2, R8, 0x4, R5 ;  /* 0x0000000408029824 */ /* 0x001fe200078e0205 */
[----:B------:R-:W-:Y:S05]  /*0160*/  @!P1 LDS R3, [R5] ;  /* 0x0000000005039984 */ /* 0x000fea0000000800 */
[----:B------:R-:W0:Y:S02]  /*0170*/  @!P1 LDS R2, [R2] ;  /* 0x0000000002029984 */ /* 0x000e240000000800 */
[----:B0-----:R-:W-:-:S05]  /*0180*/  @!P1 IADD3 R4, PT, PT, R2, R3, RZ ;  /* 0x0000000302049210 */ /* 0x001fca0007ffe0ff */
[----:B------:R1:W-:Y:S01]  /*0190*/  @!P1 STS [R5], R4 ;  /* 0x0000000405009388 */ /* 0x0003e20000000800 */
[----:B------:R-:W-:Y:S01]  /*01a0*/  BAR.SYNC.DEFER_BLOCKING 0x0 ;  /* 0x0000000000007b1d */ /* 0x000fe20000010000 */
[----:B------:R-:W-:Y:S01]  /*01b0*/  ISETP.GT.U32.AND P1, PT, R0, 0x3, PT ;  /* 0x000000030000780c */ /* 0x000fe20003f24070 */
[----:B------:R-:W-:-:S12]  /*01c0*/  IMAD.MOV.U32 R0, RZ, RZ, R8 ;  /* 0x000000ffff007224 */ /* 0x000fd800078e0008 */
[----:B-1----:R-:W-:Y:S05]  /*01d0*/  @P1 BRA `(.L_x_1) ;  /* 0xfffffffc00d41947 */ /* 0x002fea000383ffff */
.L_x_0:
[----:B------:R-:W-:Y:S05]  /*01e0*/  @P0 EXIT ;  /* 0x000000000000094d */ /* 0x000fea0003800000 */
[----:B------:R-:W1:Y:S01]  /*01f0*/  S2UR UR5, SR_CgaCtaId ;  /* 0x00000000000579c3 */ /* 0x000e620000008800 */
[----:B------:R-:W-:-:S07]  /*0200*/  UMOV UR4, 0x400 ;  /* 0x0000040000047882 */ /* 0x000fce0000000000 */
[----:B0-----:R-:W0:Y:S01]  /*0210*/  LDC.64 R2, c[0x0][0x388] ;  /* 0x0000e200ff027b82 */ /* 0x001e220000000a00 */
[----:B-1----:R-:W-:Y:S01]  /*0220*/  ULEA UR4, UR5, UR4, 0x18 ;  /* 0x0000000405047291 */ /* 0x002fe2000f8ec0ff */
[----:B0-----:R-:W-:-:S08]  /*0230*/  IMAD.WIDE.U32 R2, R7, 0x4, R2 ;  /* 0x0000000407027825 */ /* 0x001fd000078e0002 */
[----:B------:R-:W0:Y:S04]  /*0240*/  LDS R5, [UR4] ;  /* 0x00000004ff057984 */ /* 0x000e280008000800 */
[----:B0-----:R-:W-:Y:S01]  /*0250*/  STG.E desc[UR6][R2.64], R5 ;  /* 0x0000000502007986 */ /* 0x001fe2000c101906 */
[----:B------:R-:W-:Y:S05]  /*0260*/  EXIT ;  /* 0x000000000000794d */ /* 0x000fea0003800000 */
.L_x_2:
[----:B------:R-:W-:-:S00]  /*0270*/  BRA `(.L_x_2) ;  /* 0xfffffffc00fc7947 */ /* 0x000fc0000383ffff */
[----:B------:R-:W-:-:S00]  /*0280*/  NOP ;  /* 0x0000000000007918 */ /* 0x000fc00000000000 */
[----:B------:R-:W-:-:S00]  /*0290*/  NOP ;  /* 0x0000000000007918 */ /* 0x000fc00000000000 */
[----:B------:R-:W-:-:S00]  /*02a0*/  NOP ;  /* 0x0000000000007918 */ /* 0x000fc00000000000 */
[----:B------:R-:W-:-:S00]  /*02b0*/  NOP ;  /* 0x0000000000007918 */ /* 0x000fc00000000000 */
[----:B------:R-:W-:-:S00]  /*02c0*/  NOP ;  /* 0x0000000000007918 */ /* 0x000fc00000000000 */
[----:B------:R-:W-:-:S00]  /*02d0*/  NOP ;  /* 0x0000000000007918 */ /* 0x000fc00000000000 */
[----:B------:R-:W-:-:S00]  /*02e0*/  NOP ;  /* 0x0000000000007918 */ /* 0x000fc00000000000 */
[----:B------:R-:W-:-:S00]  /*02f0*/  NOP ;  /* 0x0000000000007918 */ /* 0x000fc00000000000 */
.L_x_3:


//--------------------- .nv.shared._Z6reducePiS_  --------------------------
	.section	.nv.shared._Z6reducePiS_,"aw",@nobits
	.sectionflags	@""
	.align	4
.nv.shared._Z6reducePiS_:
	.zero		1040


//--------------------- .nv.shared.reserved.0     --------------------------
	.section	.nv.shared.reserved.0,"aw",@nobits
	.weak		__nv_reservedSMEM_offset_0_alias
	.size		__nv_reservedSMEM_offset_0_alias, 0, 64
	.other		__nv_reservedSMEM_offset_0_alias,@"STO_CUDA_RESERVED_SHARED STV_DEFAULT"
__nv_reservedSMEM_offset_0_alias:
	.zero		0
	.zero		64


//--------------------- .nv.constant0._Z6reducePiS_ --------------------------
	.section	.nv.constant0._Z6reducePiS_,"a",@progbits
	.sectionflags	@""
	.align	4
.nv.constant0._Z6reducePiS_:
	.zero		912


//--------------------- SYMBOLS --------------------------

	.type		.nv.reservedSmem.offset0,@object
	.size		.nv.reservedSmem.offset0,0x4
	.type		.nv.reservedSmem.cap,@object
	.size		.nv.reservedSmem.cap,0x4
